//
// Generated by NVIDIA NVVM Compiler
//
// Compiler Build ID: CL-36424714
// Cuda compilation tools, release 13.0, V13.0.88
// Based on NVVM 20.0.0
//

.version 9.0
.target sm_100
.address_size 64

	// .globl	_Z9calculateiPi

.visible .entry _Z9calculateiPi(
	.param .u32 _Z9calculateiPi_param_0,
	.param .u64 .ptr .align 1 _Z9calculateiPi_param_1
)
{
	.reg .pred 	%p<3>;
	.reg .b32 	%r<9>;
	.reg .b32 	%f<4>;
	.reg .b64 	%rd<3>;

	ld.param.u32 	%r2, [_Z9calculateiPi_param_0];
	ld.param.u64 	%rd1, [_Z9calculateiPi_param_1];
	mov.u32 	%r3, %ctaid.x;
	mov.u32 	%r4, %ntid.x;
	mov.u32 	%r5, %tid.x;
	mad.lo.s32 	%r6, %r3, %r4, %r5;
	add.s32 	%r1, %r6, 2;
	cvt.rn.f32.s32 	%f1, %r1;
	cvt.rn.f32.s32 	%f2, %r2;
	sqrt.rn.f32 	%f3, %f2;
	setp.ltu.f32 	%p1, %f3, %f1;
	@%p1 bra 	$L__BB0_3;
	rem.s32 	%r7, %r2, %r1;
	setp.ne.s32 	%p2, %r7, 0;
	@%p2 bra 	$L__BB0_3;
	cvta.to.global.u64 	%rd2, %rd1;
	mov.b32 	%r8, 1;
	st.global.u32 	[%rd2], %r8;
$L__BB0_3:
	ret;

}


// ===== COMPILED SASS (sm_100) =====

	.target	sm_100

	.elftype	@"ET_EXEC"


//--------------------- .note.nv.tkinfo           --------------------------
	.section	.note.nv.tkinfo,"",@"SHT_NOTE"
	.sectionflags	@"SHF_NOTE_NV_TKINFO"
	.tkinfo
        /*0018*/ 	.word	0x00000002
        /*0030*/ 	.string	""
        /*0030*/ 	.string	"ptxas"
        /*0030*/ 	.string	"Cuda compilation tools, release 13.0, V13.0.88"
        /*0030*/ 	.string	"Build cuda_13.0.r13.0/compiler.36424714_0"
        /*0030*/ 	.string	"-arch sm_100 -m 64 "



//--------------------- .note.nv.cuinfo           --------------------------
	.section	.note.nv.cuinfo,"",@"SHT_NOTE"
	.sectionflags	@"SHF_NOTE_NV_CUINFO"
        /*0018*/ 	.short	0x0002
        /*001a*/ 	.short	0x0064
        /*001c*/ 	.short	0x0082
	.zero		2


//--------------------- .nv.info                  --------------------------
	.section	.nv.info,"",@"SHT_CUDA_INFO"
	.align	4


	//----- nvinfo : EIATTR_REGCOUNT
	.align		4
        /*0000*/ 	.byte	0x04, 0x2f
        /*0002*/ 	.short	(.L_1 - .L_0)
	.align		4
.L_0:
        /*0004*/ 	.word	index@(_Z9calculateiPi)
        /*0008*/ 	.word	0x0000000b


	//----- nvinfo : EIATTR_FRAME_SIZE
	.align		4
.L_1:
        /*000c*/ 	.byte	0x04, 0x11
        /*000e*/ 	.short	(.L_3 - .L_2)
	.align		4
.L_2:
        /*0010*/ 	.word	index@($__internal_0_$__cuda_sm20_sqrt_rn_f32_slowpath)
        /*0014*/ 	.word	0x00000000


	//----- nvinfo : EIATTR_FRAME_SIZE
	.align		4
.L_3:
        /*0018*/ 	.byte	0x04, 0x11
        /*001a*/ 	.short	(.L_5 - .L_4)
	.align		4
.L_4:
        /*001c*/ 	.word	index@(_Z9calculateiPi)
        /*0020*/ 	.word	0x00000000


	//----- nvinfo : EIATTR_MIN_STACK_SIZE
	.align		4
.L_5:
        /*0024*/ 	.byte	0x04, 0x12
        /*0026*/ 	.short	(.L_7 - .L_6)
	.align		4
.L_6:
        /*0028*/ 	.word	index@(_Z9calculateiPi)
        /*002c*/ 	.word	0x00000000
.L_7:


//--------------------- .nv.compat                --------------------------
	.section	.nv.compat,"",@"SHT_CUDA_COMPAT_INFO"
	.align	4
        /*0000*/ 	.byte	0x02, 0x09, 0x00, 0x00, 0x02, 0x02, 0x01, 0x00, 0x02, 0x05, 0x05, 0x00, 0x03, 0x07, 0x01, 0x01
        /*0010*/ 	.byte	0x02, 0x03, 0x00, 0x00, 0x02, 0x06, 0x01, 0x00, 0x04, 0x0b, 0x08, 0x00, 0x01, 0x00, 0x00, 0x00
        /*0020*/ 	.byte	0x00, 0x00, 0x00, 0x00


//--------------------- .nv.info._Z9calculateiPi  --------------------------
	.section	.nv.info._Z9calculateiPi,"",@"SHT_CUDA_INFO"
	.sectionflags	@""
	.align	4


	//----- nvinfo : EIATTR_CUDA_API_VERSION
	.align		4
        /*0000*/ 	.byte	0x04, 0x37
        /*0002*/ 	.short	(.L_9 - .L_8)
.L_8:
        /*0004*/ 	.word	0x00000082


	//----- nvinfo : EIATTR_KPARAM_INFO
	.align		4
.L_9:
        /*0008*/ 	.byte	0x04, 0x17
        /*000a*/ 	.short	(.L_11 - .L_10)
.L_10:
        /*000c*/ 	.word	0x00000000
        /*0010*/ 	.short	0x0001
        /*0012*/ 	.short	0x0008
        /*0014*/ 	.byte	0x00, 0xf5, 0x21, 0x00


	//----- nvinfo : EIATTR_KPARAM_INFO
	.align		4
.L_11:
        /*0018*/ 	.byte	0x04, 0x17
        /*001a*/ 	.short	(.L_13 - .L_12)
.L_12:
        /*001c*/ 	.word	0x00000000
        /*0020*/ 	.short	0x0000
        /*0022*/ 	.short	0x0000
        /*0024*/ 	.byte	0x00, 0xf0, 0x11, 0x00


	//----- nvinfo : EIATTR_SPARSE_MMA_MASK
	.align		4
.L_13:
        /*0028*/ 	.byte	0x03, 0x50
        /*002a*/ 	.short	0x0000


	//----- nvinfo : EIATTR_MAXREG_COUNT
	.align		4
        /*002c*/ 	.byte	0x03, 0x1b
        /*002e*/ 	.short	0x00ff


	//----- nvinfo : EIATTR_MERCURY_ISA_VERSION
	.align		4
        /*0030*/ 	.byte	0x03, 0x5f
        /*0032*/ 	.short	0x0101


	//----- nvinfo : EIATTR_VRC_CTA_INIT_COUNT
	.align		4
        /*0034*/ 	.byte	0x02, 0x4a
	.zero		1
	.zero		1


	//----- nvinfo : EIATTR_EXIT_INSTR_OFFSETS
	.align		4
        /*0038*/ 	.byte	0x04, 0x1c
        /*003a*/ 	.short	(.L_15 - .L_14)


	//   ....[0]....
.L_14:
        /*003c*/ 	.word	0x00000150


	//   ....[1]....
        /*0040*/ 	.word	0x000002f0


	//   ....[2]....
        /*0044*/ 	.word	0x00000340


	//----- nvinfo : EIATTR_CRS_STACK_SIZE
	.align		4
.L_15:
        /*0048*/ 	.byte	0x04, 0x1e
        /*004a*/ 	.short	(.L_17 - .L_16)
.L_16:
        /*004c*/ 	.word	0x00000000


	//----- nvinfo : EIATTR_CBANK_PARAM_SIZE
	.align		4
.L_17:
        /*0050*/ 	.byte	0x03, 0x19
        /*0052*/ 	.short	0x0010


	//----- nvinfo : EIATTR_PARAM_CBANK
	.align		4
        /*0054*/ 	.byte	0x04, 0x0a
        /*0056*/ 	.short	(.L_19 - .L_18)
	.align		4
.L_18:
        /*0058*/ 	.word	index@(.nv.constant0._Z9calculateiPi)
        /*005c*/ 	.short	0x0380
        /*005e*/ 	.short	0x0010


	//----- nvinfo : EIATTR_SW_WAR
	.align		4
.L_19:
        /*0060*/ 	.byte	0x04, 0x36
        /*0062*/ 	.short	(.L_21 - .L_20)
.L_20:
        /*0064*/ 	.word	0x00000008
.L_21:


//--------------------- .nv.callgraph             --------------------------
	.section	.nv.callgraph,"",@"SHT_CUDA_CALLGRAPH"
	.align	4
	.sectionentsize	8
	.align		4
        /*0000*/ 	.word	0x00000000
	.align		4
        /*0004*/ 	.word	0xffffffff
	.align		4
        /*0008*/ 	.word	0x00000000
	.align		4
        /*000c*/ 	.word	0xfffffffe
	.align		4
        /*0010*/ 	.word	0x00000000
	.align		4
        /*0014*/ 	.word	0xfffffffd
	.align		4
        /*0018*/ 	.word	0x00000000
	.align		4
        /*001c*/ 	.word	0xfffffffc


//--------------------- .text._Z9calculateiPi     --------------------------
	.section	.text._Z9calculateiPi,"ax",@progbits
	.align	128
        .global         _Z9calculateiPi
        .type           _Z9calculateiPi,@function
        .size           _Z9calculateiPi,(.L_x_4 - _Z9calculateiPi)
        .other          _Z9calculateiPi,@"STO_CUDA_ENTRY STV_DEFAULT"
_Z9calculateiPi:
.text._Z9calculateiPi:
[----:B------:R-:W-:Y:S01]  /*0000*/  LDC R1, c[0x0][0x37c] ;  /* 0x0000df00ff017b82 */ /* 0x000fe20000000800 */
[----:B------:R-:W0:Y:S01]  /*0010*/  LDCU UR5, c[0x0][0x380] ;  /* 0x00007000ff0577ac */ /* 0x000e220008000800 */
[----:B------:R-:W1:Y:S06]  /*0020*/  S2R R3, SR_TID.X ;  /* 0x0000000000037919 */ /* 0x000e6c0000002100 */
[----:B------:R-:W1:Y:S08]  /*0030*/  S2UR UR4, SR_CTAID.X ;  /* 0x00000000000479c3 */ /* 0x000e700000002500 */
[----:B------:R-:W1:Y:S01]  /*0040*/  LDC R2, c[0x0][0x360] ;  /* 0x0000d800ff027b82 */ /* 0x000e620000000800 */
[----:B0-----:R-:W-:-:S04]  /*0050*/  I2FP.F32.S32 R0, UR5 ;  /* 0x0000000500007c45 */ /* 0x001fc80008201400 */
[----:B------:R0:W2:Y:S01]  /*0060*/  MUFU.RSQ R5, R0 ;  /* 0x0000000000057308 */ /* 0x0000a20000001400 */
[----:B------:R-:W-:-:S05]  /*0070*/  VIADD R4, R0, 0xf3000000 ;  /* 0xf300000000047836 */ /* 0x000fca0000000000 */
[----:B------:R-:W-:Y:S01]  /*0080*/  ISETP.GT.U32.AND P0, PT, R4, 0x727fffff, PT ;  /* 0x727fffff0400780c */ /* 0x000fe20003f04070 */
[----:B-1----:R-:W-:-:S05]  /*0090*/  IMAD R2, R2, UR4, R3 ;  /* 0x0000000402027c24 */ /* 0x002fca000f8e0203 */
[----:B------:R-:W-:-:S04]  /*00a0*/  IADD3 R2, PT, PT, R2, 0x2, RZ ;  /* 0x0000000202027810 */ /* 0x000fc80007ffe0ff */
[----:B------:R-:W-:-:S03]  /*00b0*/  I2FP.F32.S32 R3, R2 ;  /* 0x0000000200037245 */ /* 0x000fc60000201400 */
[----:B0-2---:R-:W-:Y:S05]  /*00c0*/  @!P0 BRA `(.L_x_0) ;  /* 0x00000000000c8947 */ /* 0x005fea0003800000 */
[----:B------:R-:W-:-:S07]  /*00d0*/  MOV R6, 0xf0 ;  /* 0x000000f000067802 */ /* 0x000fce0000000f00 */
[----:B------:R-:W-:Y:S05]  /*00e0*/  CALL.REL.NOINC `($__internal_0_$__cuda_sm20_sqrt_rn_f32_slowpath) ;  /* 0x0000000000987944 */ /* 0x000fea0003c00000 */
[----:B------:R-:W-:Y:S05]  /*00f0*/  BRA `(.L_x_1) ;  /* 0x0000000000107947 */ /* 0x000fea0003800000 */
.L_x_0:
[----:B------:R-:W-:Y:S01]  /*0100*/  FMUL.FTZ R7, R0, R5 ;  /* 0x0000000500077220 */ /* 0x000fe20000410000 */
[----:B------:R-:W-:-:S03]  /*0110*/  FMUL.FTZ R5, R5, 0.5 ;  /* 0x3f00000005057820 */ /* 0x000fc60000410000 */
[----:B------:R-:W-:-:S04]  /*0120*/  FFMA R0, -R7, R7, R0 ;  /* 0x0000000707007223 */ /* 0x000fc80000000100 */
[----:B------:R-:W-:-:S07]  /*0130*/  FFMA R0, R0, R5, R7 ;  /* 0x0000000500007223 */ /* 0x000fce0000000007 */
.L_x_1:
[----:B------:R-:W-:-:S13]  /*0140*/  FSETP.GE.AND P0, PT, R0, R3, PT ;  /* 0x000000030000720b */ /* 0x000fda0003f06000 */
[----:B------:R-:W-:Y:S05]  /*0150*/  @!P0 EXIT ;  /* 0x000000000000894d */ /* 0x000fea0003800000 */
[-C--:B------:R-:W-:Y:S01]  /*0160*/  IABS R6, R2.reuse ;  /* 0x0000000200067213 */ /* 0x080fe20000000000 */
[----:B------:R-:W0:Y:S01]  /*0170*/  LDC R7, c[0x0][0x380] ;  /* 0x0000e000ff077b82 */ /* 0x000e220000000800 */
[----:B------:R-:W-:Y:S02]  /*0180*/  IABS R8, R2 ;  /* 0x0000000200087213 */ /* 0x000fe40000000000 */
[----:B------:R-:W1:Y:S03]  /*0190*/  I2F.RP R0, R6 ;  /* 0x0000000600007306 */ /* 0x000e660000209400 */
[----:B------:R-:W-:-:S05]  /*01a0*/  IMAD.MOV R8, RZ, RZ, -R8 ;  /* 0x000000ffff087224 */ /* 0x000fca00078e0a08 */
[----:B-1----:R-:W1:Y:S01]  /*01b0*/  MUFU.RCP R0, R0 ;  /* 0x0000000000007308 */ /* 0x002e620000001000 */
[----:B0-----:R-:W-:Y:S01]  /*01c0*/  ISETP.GE.AND P2, PT, R7, RZ, PT ;  /* 0x000000ff0700720c */ /* 0x001fe20003f46270 */
[----:B-1----:R-:W-:Y:S01]  /*01d0*/  VIADD R4, R0, 0xffffffe ;  /* 0x0ffffffe00047836 */ /* 0x002fe20000000000 */
[----:B------:R-:W-:-:S05]  /*01e0*/  IABS R0, R7 ;  /* 0x0000000700007213 */ /* 0x000fca0000000000 */
[----:B------:R0:W1:Y:S02]  /*01f0*/  F2I.FTZ.U32.TRUNC.NTZ R5, R4 ;  /* 0x0000000400057305 */ /* 0x000064000021f000 */
[----:B0-----:R-:W-:Y:S01]  /*0200*/  HFMA2 R4, -RZ, RZ, 0, 0 ;  /* 0x00000000ff047431 */ /* 0x001fe200000001ff */
[----:B-1----:R-:W-:-:S05]  /*0210*/  IADD3 R3, PT, PT, RZ, -R5, RZ ;  /* 0x80000005ff037210 */ /* 0x002fca0007ffe0ff */
[----:B------:R-:W-:-:S04]  /*0220*/  IMAD R3, R3, R6, RZ ;  /* 0x0000000603037224 */ /* 0x000fc800078e02ff */
[----:B------:R-:W-:-:S04]  /*0230*/  IMAD.HI.U32 R5, R5, R3, R4 ;  /* 0x0000000305057227 */ /* 0x000fc800078e0004 */
[----:B------:R-:W-:Y:S02]  /*0240*/  IMAD.MOV.U32 R3, RZ, RZ, R8 ;  /* 0x000000ffff037224 */ /* 0x000fe400078e0008 */
[----:B------:R-:W-:-:S04]  /*0250*/  IMAD.HI.U32 R5, R5, R0, RZ ;  /* 0x0000000005057227 */ /* 0x000fc800078e00ff */
[----:B------:R-:W-:-:S05]  /*0260*/  IMAD R5, R5, R3, R0 ;  /* 0x0000000305057224 */ /* 0x000fca00078e0200 */
[----:B------:R-:W-:-:S13]  /*0270*/  ISETP.GT.U32.AND P0, PT, R6, R5, PT ;  /* 0x000000050600720c */ /* 0x000fda0003f04070 */
[----:B------:R-:W-:Y:S02]  /*0280*/  @!P0 IADD3 R5, PT, PT, R5, -R6, RZ ;  /* 0x8000000605058210 */ /* 0x000fe40007ffe0ff */
[----:B------:R-:W-:Y:S02]  /*0290*/  ISETP.NE.AND P0, PT, R2, RZ, PT ;  /* 0x000000ff0200720c */ /* 0x000fe40003f05270 */
[----:B------:R-:W-:-:S13]  /*02a0*/  ISETP.GT.U32.AND P1, PT, R6, R5, PT ;  /* 0x000000050600720c */ /* 0x000fda0003f24070 */
[----:B------:R-:W-:-:S05]  /*02b0*/  @!P1 IMAD.IADD R5, R5, 0x1, -R6 ;  /* 0x0000000105059824 */ /* 0x000fca00078e0a06 */
[----:B------:R-:W-:Y:S02]  /*02c0*/  @!P2 IADD3 R5, PT, PT, -R5, RZ, RZ ;  /* 0x000000ff0505a210 */ /* 0x000fe40007ffe1ff */
[----:B------:R-:W-:-:S04]  /*02d0*/  @!P0 LOP3.LUT R5, RZ, R2, RZ, 0x33, !PT ;  /* 0x00000002ff058212 */ /* 0x000fc800078e33ff */
[----:B------:R-:W-:-:S13]  /*02e0*/  ISETP.NE.AND P0, PT, R5, RZ, PT ;  /* 0x000000ff0500720c */ /* 0x000fda0003f05270 */
[----:B------:R-:W-:Y:S05]  /*02f0*/  @P0 EXIT ;  /* 0x000000000000094d */ /* 0x000fea0003800000 */
[----:B------:R-:W0:Y:S01]  /*0300*/  LDC.64 R2, c[0x0][0x388] ;  /* 0x0000e200ff027b82 */ /* 0x000e220000000a00 */
[----:B------:R-:W0:Y:S01]  /*0310*/  LDCU.64 UR4, c[0x0][0x358] ;  /* 0x00006b00ff0477ac */ /* 0x000e220008000a00 */
[----:B------:R-:W-:-:S05]  /*0320*/  IMAD.MOV.U32 R5, RZ, RZ, 0x1 ;  /* 0x00000001ff057424 */ /* 0x000fca00078e00ff */
[----:B0-----:R-:W-:Y:S01]  /*0330*/  STG.E desc[UR4][R2.64], R5 ;  /* 0x0000000502007986 */ /* 0x001fe2000c101904 */
[----:B------:R-:W-:Y:S05]  /*0340*/  EXIT ;  /* 0x000000000000794d */ /* 0x000fea0003800000 */
        .weak           $__internal_0_$__cuda_sm20_sqrt_rn_f32_slowpath
        .type           $__internal_0_$__cuda_sm20_sqrt_rn_f32_slowpath,@function
        .size           $__internal_0_$__cuda_sm20_sqrt_rn_f32_slowpath,(.L_x_4 - $__internal_0_$__cuda_sm20_sqrt_rn_f32_slowpath)
$__internal_0_$__cuda_sm20_sqrt_rn_f32_slowpath:
[----:B------:R-:W-:-:S13]  /*0350*/  LOP3.LUT P0, RZ, R0, 0x7fffffff, RZ, 0xc0, !PT ;  /* 0x7fffffff00ff7812 */ /* 0x000fda000780c0ff */
[----:B------:R-:W-:Y:S01]  /*0360*/  @!P0 MOV R4, R0 ;  /* 0x0000000000048202 */ /* 0x000fe20000000f00 */
[----:B------:R-:W-:Y:S06]  /*0370*/  @!P0 BRA `(.L_x_2) ;  /* 0x0000000000448947 */ /* 0x000fec0003800000 */
[----:B------:R-:W-:-:S13]  /*0380*/  FSETP.GEU.FTZ.AND P0, PT, R0, RZ, PT ;  /* 0x000000ff0000720b */ /* 0x000fda0003f1e000 */
[----:B------:R-:W-:Y:S01]  /*0390*/  @!P0 IMAD.MOV.U32 R4, RZ, RZ, 0x7fffffff ;  /* 0x7fffffffff048424 */ /* 0x000fe200078e00ff */
[----:B------:R-:W-:Y:S06]  /*03a0*/  @!P0 BRA `(.L_x_2) ;  /* 0x0000000000388947 */ /* 0x000fec0003800000 */
[----:B------:R-:W-:-:S13]  /*03b0*/  FSETP.GTU.FTZ.AND P0, PT, |R0|, +INF , PT ;  /* 0x7f8000000000780b */ /* 0x000fda0003f1c200 */
[----:B------:R-:W-:Y:S01]  /*03c0*/  @P0 FADD.FTZ R4, R0, 1 ;  /* 0x3f80000000040421 */ /* 0x000fe20000010000 */
[----:B------:R-:W-:Y:S06]  /*03d0*/  @P0 BRA `(.L_x_2) ;  /* 0x00000000002c0947 */ /* 0x000fec0003800000 */
[----:B------:R-:W-:-:S13]  /*03e0*/  FSETP.NEU.FTZ.AND P0, PT, |R0|, +INF , PT ;  /* 0x7f8000000000780b */ /* 0x000fda0003f1d200 */
[----:B------:R-:W-:Y:S01]  /*03f0*/  @!P0 MOV R4, R0 ;  /* 0x0000000000048202 */ /* 0x000fe20000000f00 */
[----:B------:R-:W-:Y:S06]  /*0400*/  @!P0 BRA `(.L_x_2) ;  /* 0x0000000000208947 */ /* 0x000fec0003800000 */
[----:B------:R-:W-:-:S04]  /*0410*/  FFMA R0, R0, 1.84467440737095516160e+19, RZ ;  /* 0x5f80000000007823 */ /* 0x000fc800000000ff */
[----:B------:R-:W0:Y:S02]  /*0420*/  MUFU.RSQ R5, R0 ;  /* 0x0000000000057308 */ /* 0x000e240000001400 */
[----:B0-----:R-:W-:Y:S01]  /*0430*/  FMUL.FTZ R7, R0, R5 ;  /* 0x0000000500077220 */ /* 0x001fe20000410000 */
[----:B------:R-:W-:-:S03]  /*0440*/  FMUL.FTZ R5, R5, 0.5 ;  /* 0x3f00000005057820 */ /* 0x000fc60000410000 */
[----:B------:R-:W-:-:S04]  /*0450*/  FADD.FTZ R4, -R7, -RZ ;  /* 0x800000ff07047221 */ /* 0x000fc80000010100 */
[----:B------:R-:W-:-:S04]  /*0460*/  FFMA R4, R7, R4, R0 ;  /* 0x0000000407047223 */ /* 0x000fc80000000000 */
[----:B------:R-:W-:-:S04]  /*0470*/  FFMA R4, R4, R5, R7 ;  /* 0x0000000504047223 */ /* 0x000fc80000000007 */
[----:B------:R-:W-:-:S07]  /*0480*/  FMUL.FTZ R4, R4, 2.3283064365386962891e-10 ;  /* 0x2f80000004047820 */ /* 0x000fce0000410000 */
.L_x_2:
[----:B------:R-:W-:Y:S01]  /*0490*/  IMAD.MOV.U32 R0, RZ, RZ, R4 ;  /* 0x000000ffff007224 */ /* 0x000fe200078e0004 */
[----:B------:R-:W-:Y:S01]  /*04a0*/  MOV R4, R6 ;  /* 0x0000000600047202 */ /* 0x000fe20000000f00 */
[----:B------:R-:W-:-:S04]  /*04b0*/  IMAD.MOV.U32 R5, RZ, RZ, 0x0 ;  /* 0x00000000ff057424 */ /* 0x000fc800078e00ff */
[----:B------:R-:W-:Y:S05]  /*04c0*/  RET.REL.NODEC R4 `(_Z9calculateiPi) ;  /* 0xfffffff804cc7950 */ /* 0x000fea0003c3ffff */
.L_x_3:
[----:B------:R-:W-:-:S00]  /*04d0*/  BRA `(.L_x_3) ;  /* 0xfffffffc00fc7947 */ /* 0x000fc0000383ffff */
[----:B------:R-:W-:-:S00]  /*04e0*/  NOP ;  /* 0x0000000000007918 */ /* 0x000fc00000000000 */
        /* <DEDUP_REMOVED lines=9> */
.L_x_4:


//--------------------- .nv.shared.reserved.0     --------------------------
	.section	.nv.shared.reserved.0,"aw",@nobits
	.weak		__nv_reservedSMEM_offset_0_alias
	.size		__nv_reservedSMEM_offset_0_alias, 0, 64
	.other		__nv_reservedSMEM_offset_0_alias,@"STO_CUDA_RESERVED_SHARED STV_DEFAULT"
__nv_reservedSMEM_offset_0_alias:
	.zero		0
	.zero		64


//--------------------- .nv.constant0._Z9calculateiPi --------------------------
	.section	.nv.constant0._Z9calculateiPi,"a",@progbits
	.sectionflags	@""
	.align	4
.nv.constant0._Z9calculateiPi:
	.zero		912


//--------------------- SYMBOLS --------------------------

	.type		.nv.reservedSmem.offset0,@object
	.size		.nv.reservedSmem.offset0,0x4
